	.headerflags	@"EF_CUDA_TEXMODE_UNIFIED EF_CUDA_64BIT_ADDRESS EF_CUDA_ACCELERATORS EF_CUDA_SM90 EF_CUDA_VIRTUAL_SM(EF_CUDA_SM90)"
	.elftype	@"ET_EXEC"


//--------------------- .nv.info                  --------------------------
	.section	.nv.info,"",@"SHT_CUDA_INFO"
	.align	4


	//----- nvinfo : EIATTR_REGCOUNT
	.align		4
        /*0000*/ 	.byte	0x04, 0x2f
        /*0002*/ 	.short	(.L_1 - .L_0)
	.align		4
.L_0:
        /*0004*/ 	.word	index@(triton_poi_fused_convolution_leaky_relu_0)
        /*0008*/ 	.word	0x0000000a


	//----- nvinfo : EIATTR_MIN_STACK_SIZE
	.align		4
.L_1:
        /*000c*/ 	.byte	0x04, 0x12
        /*000e*/ 	.short	(.L_3 - .L_2)
	.align		4
.L_2:
        /*0010*/ 	.word	index@(triton_poi_fused_convolution_leaky_relu_0)
        /*0014*/ 	.word	0x00000000


	//----- nvinfo : EIATTR_FRAME_SIZE
	.align		4
.L_3:
        /*0018*/ 	.byte	0x04, 0x11
        /*001a*/ 	.short	(.L_5 - .L_4)
	.align		4
.L_4:
        /*001c*/ 	.word	index@(triton_poi_fused_convolution_leaky_relu_0)
        /*0020*/ 	.word	0x00000000


	//----- nvinfo : EIATTR_MIN_STACK_SIZE
	.align		4
.L_5:
        /*0024*/ 	.byte	0x04, 0x12
        /*0026*/ 	.short	(.L_7 - .L_6)
	.align		4
.L_6:
        /*0028*/ 	.word	index@(triton_poi_fused_convolution_leaky_relu_0)
        /*002c*/ 	.word	0x00000000
.L_7:


//--------------------- .nv.info.triton_poi_fused_convolution_leaky_relu_0 --------------------------
	.section	.nv.info.triton_poi_fused_convolution_leaky_relu_0,"",@"SHT_CUDA_INFO"
	.sectionflags	@""
	.align	4


	//----- nvinfo : EIATTR_CUDA_API_VERSION
	.align		4
        /*0000*/ 	.byte	0x04, 0x37
        /*0002*/ 	.short	(.L_9 - .L_8)
.L_8:
        /*0004*/ 	.word	0x0000007c


	//----- nvinfo : EIATTR_KPARAM_INFO
	.align		4
.L_9:
        /*0008*/ 	.byte	0x04, 0x17
        /*000a*/ 	.short	(.L_11 - .L_10)
.L_10:
        /*000c*/ 	.word	0x00000000
        /*0010*/ 	.short	0x0002
        /*0012*/ 	.short	0x0010
        /*0014*/ 	.byte	0x00, 0xf0, 0x11, 0x00


	//----- nvinfo : EIATTR_KPARAM_INFO
	.align		4
.L_11:
        /*0018*/ 	.byte	0x04, 0x17
        /*001a*/ 	.short	(.L_13 - .L_12)
.L_12:
        /*001c*/ 	.word	0x00000000
        /*0020*/ 	.short	0x0001
        /*0022*/ 	.short	0x0008
        /*0024*/ 	.byte	0x00, 0xf4, 0x21, 0x00


	//----- nvinfo : EIATTR_KPARAM_INFO
	.align		4
.L_13:
        /*0028*/ 	.byte	0x04, 0x17
        /*002a*/ 	.short	(.L_15 - .L_14)
.L_14:
        /*002c*/ 	.word	0x00000000
        /*0030*/ 	.short	0x0000
        /*0032*/ 	.short	0x0000
        /*0034*/ 	.byte	0x00, 0xf4, 0x21, 0x00


	//----- nvinfo : EIATTR_SPARSE_MMA_MASK
	.align		4
.L_15:
        /*0038*/ 	.byte	0x03, 0x50
        /*003a*/ 	.short	0x0000


	//----- nvinfo : EIATTR_MAXREG_COUNT
	.align		4
        /*003c*/ 	.byte	0x03, 0x1b
        /*003e*/ 	.short	0x00ff


	//----- nvinfo : EIATTR_EXIT_INSTR_OFFSETS
	.align		4
        /*0040*/ 	.byte	0x04, 0x1c
        /*0042*/ 	.short	(.L_17 - .L_16)


	//   ....[0]....
.L_16:
        /*0044*/ 	.word	0x00000100


	//   ....[1]....
        /*0048*/ 	.word	0x00000120


	//----- nvinfo : EIATTR_REQNTID
	.align		4
.L_17:
        /*004c*/ 	.byte	0x04, 0x10
        /*004e*/ 	.short	(.L_19 - .L_18)
.L_18:
        /*0050*/ 	.word	0x00000080
        /*0054*/ 	.word	0x00000001
        /*0058*/ 	.word	0x00000001


	//----- nvinfo : EIATTR_CBANK_PARAM_SIZE
	.align		4
.L_19:
        /*005c*/ 	.byte	0x03, 0x19
        /*005e*/ 	.short	0x0014


	//----- nvinfo : EIATTR_PARAM_CBANK
	.align		4
        /*0060*/ 	.byte	0x04, 0x0a
        /*0062*/ 	.short	(.L_21 - .L_20)
	.align		4
.L_20:
        /*0064*/ 	.word	index@(.nv.constant0.triton_poi_fused_convolution_leaky_relu_0)
        /*0068*/ 	.short	0x0210
        /*006a*/ 	.short	0x0014


	//----- nvinfo : EIATTR_SW_WAR
	.align		4
.L_21:
        /*006c*/ 	.byte	0x04, 0x36
        /*006e*/ 	.short	(.L_23 - .L_22)
.L_22:
        /*0070*/ 	.word	0x00000008
.L_23:


//--------------------- .nv.callgraph             --------------------------
	.section	.nv.callgraph,"",@"SHT_CUDA_CALLGRAPH"
	.align	4
	.sectionentsize	8
	.align		4
        /*0000*/ 	.word	0x00000000
	.align		4
        /*0004*/ 	.word	0xffffffff
	.align		4
        /*0008*/ 	.word	0x00000000
	.align		4
        /*000c*/ 	.word	0xfffffffe
	.align		4
        /*0010*/ 	.word	0x00000000
	.align		4
        /*0014*/ 	.word	0xfffffffd
	.align		4
        /*0018*/ 	.word	0x00000000
	.align		4
        /*001c*/ 	.word	0xfffffffc


//--------------------- .text.triton_poi_fused_convolution_leaky_relu_0 --------------------------
	.section	.text.triton_poi_fused_convolution_leaky_relu_0,"ax",@progbits
	.align	128
        .global         triton_poi_fused_convolution_leaky_relu_0
        .type           triton_poi_fused_convolution_leaky_relu_0,@function
        .size           triton_poi_fused_convolution_leaky_relu_0,(.L_x_1 - triton_poi_fused_convolution_leaky_relu_0)
        .other          triton_poi_fused_convolution_leaky_relu_0,@"STO_CUDA_ENTRY STV_DEFAULT"
triton_poi_fused_convolution_leaky_relu_0:
.text.triton_poi_fused_convolution_leaky_relu_0:
[----:B------:R-:W0:Y:S02]  /*0000*/  LDC R1, c[0x0][0x28] ;  /* 0x00000a00ff017b82 */ /* 0x000e240000000800 */
[----:B------:R-:W1:Y:S01]  /*0010*/  S2R R0, SR_TID.X ;  /* 0x0000000000007919 */ /* 0x000e620000002100 */
[----:B------:R-:W2:Y:S01]  /*0020*/  LDC.64 R2, c[0x0][0x210] ;  /* 0x00008400ff027b82 */ /* 0x000ea20000000a00 */
[----:B------:R-:W-:Y:S01]  /*0030*/  ULDC.64 UR4, c[0x0][0x208] ;  /* 0x0000820000047ab9 */ /* 0x000fe20000000a00 */
[----:B------:R-:W3:Y:S06]  /*0040*/  S2R R7, SR_CTAID.X ;  /* 0x0000000000077919 */ /* 0x000eec0000002500 */
[----:B------:R-:W4:Y:S01]  /*0050*/  LDC.64 R4, c[0x0][0x218] ;  /* 0x00008600ff047b82 */ /* 0x000f220000000a00 */
[----:B-1----:R-:W-:Y:S01]  /*0060*/  LOP3.LUT R0, R0, 0x7f, RZ, 0xc0, !PT ;  /* 0x0000007f00007812 */ /* 0x002fe200078ec0ff */
[----:B----4-:R-:W4:Y:S03]  /*0070*/  LDG.E R5, desc[UR4][R4.64] ;  /* 0x0000000404057981 */ /* 0x010f26000c1e1900 */
[----:B---3--:R-:W-:Y:S01]  /*0080*/  LEA R7, R7, R0, 0x7 ;  /* 0x0000000007077211 */ /* 0x008fe200078e38ff */
[----:B------:R-:W-:-:S03]  /*0090*/  HFMA2.MMA R0, -RZ, RZ, 0, 0 ;  /* 0x00000000ff007435 */ /* 0x000fc600000001ff */
[C---:B------:R-:W-:Y:S01]  /*00a0*/  ISETP.GE.AND P1, PT, R7.reuse, 0x80, PT ;  /* 0x000000800700780c */ /* 0x040fe20003f26270 */
[----:B--2---:R-:W-:-:S12]  /*00b0*/  IMAD.WIDE R2, R7, 0x4, R2 ;  /* 0x0000000407027825 */ /* 0x004fd800078e0202 */
[----:B------:R-:W4:Y:S02]  /*00c0*/  @!P1 LDG.E R0, desc[UR4][R2.64] ;  /* 0x0000000402009981 */ /* 0x000f24000c1e1900 */
[----:B----4-:R-:W-:Y:S01]  /*00d0*/  FSETP.GT.AND P0, PT, R0, -R5, PT ;  /* 0x800000050000720b */ /* 0x010fe20003f04000 */
[----:B------:R-:W-:-:S12]  /*00e0*/  FADD R7, R5, R0 ;  /* 0x0000000005077221 */ /* 0x000fd80000000000 */
[----:B------:R-:W-:Y:S01]  /*00f0*/  @!P0 FMUL R7, R7, 0.20000000298023223877 ;  /* 0x3e4ccccd07078820 */ /* 0x000fe20000400000 */
[----:B------:R-:W-:Y:S06]  /*0100*/  @P1 EXIT ;  /* 0x000000000000194d */ /* 0x000fec0003800000 */
[----:B------:R-:W-:Y:S01]  /*0110*/  STG.E desc[UR4][R2.64], R7 ;  /* 0x0000000702007986 */ /* 0x000fe2000c101904 */
[----:B------:R-:W-:Y:S05]  /*0120*/  EXIT ;  /* 0x000000000000794d */ /* 0x000fea0003800000 */
.L_x_0:
[----:B------:R-:W-:-:S00]  /*0130*/  BRA `(.L_x_0) ;  /* 0xfffffffc00fc7947 */ /* 0x000fc0000383ffff */
[----:B------:R-:W-:-:S00]  /*0140*/  NOP ;  /* 0x0000000000007918 */ /* 0x000fc00000000000 */
        /* <DEDUP_REMOVED lines=11> */
.L_x_1:


//--------------------- .nv.constant0.triton_poi_fused_convolution_leaky_relu_0 --------------------------
	.section	.nv.constant0.triton_poi_fused_convolution_leaky_relu_0,"a",@progbits
	.sectionflags	@""
	.align	4
.nv.constant0.triton_poi_fused_convolution_leaky_relu_0:
	.zero		548
